//
// Generated by NVIDIA NVVM Compiler
//
// Compiler Build ID: CL-36424714
// Cuda compilation tools, release 13.0, V13.0.88
// Based on NVVM 20.0.0
//

.version 9.0
.target sm_100
.address_size 64

	// .globl	_Z23addVectorsWithBlockSizePiS_S_

.visible .entry _Z23addVectorsWithBlockSizePiS_S_(
	.param .u64 .ptr .align 1 _Z23addVectorsWithBlockSizePiS_S__param_0,
	.param .u64 .ptr .align 1 _Z23addVectorsWithBlockSizePiS_S__param_1,
	.param .u64 .ptr .align 1 _Z23addVectorsWithBlockSizePiS_S__param_2
)
{
	.reg .pred 	%p<2>;
	.reg .b32 	%r<8>;
	.reg .b64 	%rd<11>;

	ld.param.u64 	%rd1, [_Z23addVectorsWithBlockSizePiS_S__param_0];
	ld.param.u64 	%rd2, [_Z23addVectorsWithBlockSizePiS_S__param_1];
	ld.param.u64 	%rd3, [_Z23addVectorsWithBlockSizePiS_S__param_2];
	mov.u32 	%r2, %ctaid.x;
	mov.u32 	%r3, %ntid.x;
	mov.u32 	%r4, %tid.x;
	mad.lo.s32 	%r1, %r2, %r3, %r4;
	setp.gt.s32 	%p1, %r1, 2;
	@%p1 bra 	$L__BB0_2;
	cvta.to.global.u64 	%rd4, %rd1;
	cvta.to.global.u64 	%rd5, %rd2;
	cvta.to.global.u64 	%rd6, %rd3;
	mul.wide.s32 	%rd7, %r1, 4;
	add.s64 	%rd8, %rd4, %rd7;
	ld.global.u32 	%r5, [%rd8];
	add.s64 	%rd9, %rd5, %rd7;
	ld.global.u32 	%r6, [%rd9];
	add.s32 	%r7, %r6, %r5;
	add.s64 	%rd10, %rd6, %rd7;
	st.global.u32 	[%rd10], %r7;
$L__BB0_2:
	ret;

}
	// .globl	_Z22addVectorsWithNThreadsPiS_S_
.visible .entry _Z22addVectorsWithNThreadsPiS_S_(
	.param .u64 .ptr .align 1 _Z22addVectorsWithNThreadsPiS_S__param_0,
	.param .u64 .ptr .align 1 _Z22addVectorsWithNThreadsPiS_S__param_1,
	.param .u64 .ptr .align 1 _Z22addVectorsWithNThreadsPiS_S__param_2
)
{
	.reg .pred 	%p<2>;
	.reg .b32 	%r<5>;
	.reg .b64 	%rd<11>;

	ld.param.u64 	%rd1, [_Z22addVectorsWithNThreadsPiS_S__param_0];
	ld.param.u64 	%rd2, [_Z22addVectorsWithNThreadsPiS_S__param_1];
	ld.param.u64 	%rd3, [_Z22addVectorsWithNThreadsPiS_S__param_2];
	mov.u32 	%r1, %tid.x;
	setp.gt.u32 	%p1, %r1, 2;
	@%p1 bra 	$L__BB1_2;
	cvta.to.global.u64 	%rd4, %rd1;
	cvta.to.global.u64 	%rd5, %rd2;
	cvta.to.global.u64 	%rd6, %rd3;
	mul.wide.u32 	%rd7, %r1, 4;
	add.s64 	%rd8, %rd4, %rd7;
	ld.global.u32 	%r2, [%rd8];
	add.s64 	%rd9, %rd5, %rd7;
	ld.global.u32 	%r3, [%rd9];
	add.s32 	%r4, %r3, %r2;
	add.s64 	%rd10, %rd6, %rd7;
	st.global.u32 	[%rd10], %r4;
$L__BB1_2:
	ret;

}


// ===== COMPILED SASS (sm_100) =====

	.target	sm_100

	.elftype	@"ET_EXEC"


//--------------------- .note.nv.tkinfo           --------------------------
	.section	.note.nv.tkinfo,"",@"SHT_NOTE"
	.sectionflags	@"SHF_NOTE_NV_TKINFO"
	.tkinfo
        /*0018*/ 	.word	0x00000002
        /*0030*/ 	.string	""
        /*0030*/ 	.string	"ptxas"
        /*0030*/ 	.string	"Cuda compilation tools, release 13.0, V13.0.88"
        /*0030*/ 	.string	"Build cuda_13.0.r13.0/compiler.36424714_0"
        /*0030*/ 	.string	"-arch sm_100 -m 64 "



//--------------------- .note.nv.cuinfo           --------------------------
	.section	.note.nv.cuinfo,"",@"SHT_NOTE"
	.sectionflags	@"SHF_NOTE_NV_CUINFO"
        /*0018*/ 	.short	0x0002
        /*001a*/ 	.short	0x0064
        /*001c*/ 	.short	0x0082
	.zero		2


//--------------------- .nv.info                  --------------------------
	.section	.nv.info,"",@"SHT_CUDA_INFO"
	.align	4


	//----- nvinfo : EIATTR_REGCOUNT
	.align		4
        /*0000*/ 	.byte	0x04, 0x2f
        /*0002*/ 	.short	(.L_1 - .L_0)
	.align		4
.L_0:
        /*0004*/ 	.word	index@(_Z23addVectorsWithBlockSizePiS_S_)
        /*0008*/ 	.word	0x0000000c


	//----- nvinfo : EIATTR_FRAME_SIZE
	.align		4
.L_1:
        /*000c*/ 	.byte	0x04, 0x11
        /*000e*/ 	.short	(.L_3 - .L_2)
	.align		4
.L_2:
        /*0010*/ 	.word	index@(_Z23addVectorsWithBlockSizePiS_S_)
        /*0014*/ 	.word	0x00000000


	//----- nvinfo : EIATTR_REGCOUNT
	.align		4
.L_3:
        /*0018*/ 	.byte	0x04, 0x2f
        /*001a*/ 	.short	(.L_5 - .L_4)
	.align		4
.L_4:
        /*001c*/ 	.word	index@(_Z22addVectorsWithNThreadsPiS_S_)
        /*0020*/ 	.word	0x0000000c


	//----- nvinfo : EIATTR_FRAME_SIZE
	.align		4
.L_5:
        /*0024*/ 	.byte	0x04, 0x11
        /*0026*/ 	.short	(.L_7 - .L_6)
	.align		4
.L_6:
        /*0028*/ 	.word	index@(_Z22addVectorsWithNThreadsPiS_S_)
        /*002c*/ 	.word	0x00000000


	//----- nvinfo : EIATTR_MIN_STACK_SIZE
	.align		4
.L_7:
        /*0030*/ 	.byte	0x04, 0x12
        /*0032*/ 	.short	(.L_9 - .L_8)
	.align		4
.L_8:
        /*0034*/ 	.word	index@(_Z22addVectorsWithNThreadsPiS_S_)
        /*0038*/ 	.word	0x00000000


	//----- nvinfo : EIATTR_MIN_STACK_SIZE
	.align		4
.L_9:
        /*003c*/ 	.byte	0x04, 0x12
        /*003e*/ 	.short	(.L_11 - .L_10)
	.align		4
.L_10:
        /*0040*/ 	.word	index@(_Z23addVectorsWithBlockSizePiS_S_)
        /*0044*/ 	.word	0x00000000
.L_11:


//--------------------- .nv.compat                --------------------------
	.section	.nv.compat,"",@"SHT_CUDA_COMPAT_INFO"
	.align	4
        /*0000*/ 	.byte	0x02, 0x09, 0x00, 0x00, 0x02, 0x02, 0x01, 0x00, 0x02, 0x05, 0x05, 0x00, 0x03, 0x07, 0x01, 0x01
        /*0010*/ 	.byte	0x02, 0x03, 0x00, 0x00, 0x02, 0x06, 0x01, 0x00, 0x04, 0x0b, 0x08, 0x00, 0x09, 0x00, 0x00, 0x00
        /*0020*/ 	.byte	0x00, 0x00, 0x00, 0x00


//--------------------- .nv.info._Z22addVectorsWithNThreadsPiS_S_ --------------------------
	.section	.nv.info._Z22addVectorsWithNThreadsPiS_S_,"",@"SHT_CUDA_INFO"
	.sectionflags	@""
	.align	4


	//----- nvinfo : EIATTR_CUDA_API_VERSION
	.align		4
        /*0000*/ 	.byte	0x04, 0x37
        /*0002*/ 	.short	(.L_13 - .L_12)
.L_12:
        /*0004*/ 	.word	0x00000082


	//----- nvinfo : EIATTR_KPARAM_INFO
	.align		4
.L_13:
        /*0008*/ 	.byte	0x04, 0x17
        /*000a*/ 	.short	(.L_15 - .L_14)
.L_14:
        /*000c*/ 	.word	0x00000000
        /*0010*/ 	.short	0x0002
        /*0012*/ 	.short	0x0010
        /*0014*/ 	.byte	0x00, 0xf5, 0x21, 0x00


	//----- nvinfo : EIATTR_KPARAM_INFO
	.align		4
.L_15:
        /*0018*/ 	.byte	0x04, 0x17
        /*001a*/ 	.short	(.L_17 - .L_16)
.L_16:
        /*001c*/ 	.word	0x00000000
        /*0020*/ 	.short	0x0001
        /*0022*/ 	.short	0x0008
        /*0024*/ 	.byte	0x00, 0xf5, 0x21, 0x00


	//----- nvinfo : EIATTR_KPARAM_INFO
	.align		4
.L_17:
        /*0028*/ 	.byte	0x04, 0x17
        /*002a*/ 	.short	(.L_19 - .L_18)
.L_18:
        /*002c*/ 	.word	0x00000000
        /*0030*/ 	.short	0x0000
        /*0032*/ 	.short	0x0000
        /*0034*/ 	.byte	0x00, 0xf5, 0x21, 0x00


	//----- nvinfo : EIATTR_SPARSE_MMA_MASK
	.align		4
.L_19:
        /*0038*/ 	.byte	0x03, 0x50
        /*003a*/ 	.short	0x0000


	//----- nvinfo : EIATTR_MAXREG_COUNT
	.align		4
        /*003c*/ 	.byte	0x03, 0x1b
        /*003e*/ 	.short	0x00ff


	//----- nvinfo : EIATTR_MERCURY_ISA_VERSION
	.align		4
        /*0040*/ 	.byte	0x03, 0x5f
        /*0042*/ 	.short	0x0101


	//----- nvinfo : EIATTR_VRC_CTA_INIT_COUNT
	.align		4
        /*0044*/ 	.byte	0x02, 0x4a
	.zero		1
	.zero		1


	//----- nvinfo : EIATTR_EXIT_INSTR_OFFSETS
	.align		4
        /*0048*/ 	.byte	0x04, 0x1c
        /*004a*/ 	.short	(.L_21 - .L_20)


	//   ....[0]....
.L_20:
        /*004c*/ 	.word	0x00000030


	//   ....[1]....
        /*0050*/ 	.word	0x000000f0


	//----- nvinfo : EIATTR_CBANK_PARAM_SIZE
	.align		4
.L_21:
        /*0054*/ 	.byte	0x03, 0x19
        /*0056*/ 	.short	0x0018


	//----- nvinfo : EIATTR_PARAM_CBANK
	.align		4
        /*0058*/ 	.byte	0x04, 0x0a
        /*005a*/ 	.short	(.L_23 - .L_22)
	.align		4
.L_22:
        /*005c*/ 	.word	index@(.nv.constant0._Z22addVectorsWithNThreadsPiS_S_)
        /*0060*/ 	.short	0x0380
        /*0062*/ 	.short	0x0018


	//----- nvinfo : EIATTR_SW_WAR
	.align		4
.L_23:
        /*0064*/ 	.byte	0x04, 0x36
        /*0066*/ 	.short	(.L_25 - .L_24)
.L_24:
        /*0068*/ 	.word	0x00000008
.L_25:


//--------------------- .nv.info._Z23addVectorsWithBlockSizePiS_S_ --------------------------
	.section	.nv.info._Z23addVectorsWithBlockSizePiS_S_,"",@"SHT_CUDA_INFO"
	.sectionflags	@""
	.align	4


	//----- nvinfo : EIATTR_CUDA_API_VERSION
	.align		4
        /*0000*/ 	.byte	0x04, 0x37
        /*0002*/ 	.short	(.L_27 - .L_26)
.L_26:
        /*0004*/ 	.word	0x00000082


	//----- nvinfo : EIATTR_KPARAM_INFO
	.align		4
.L_27:
        /*0008*/ 	.byte	0x04, 0x17
        /*000a*/ 	.short	(.L_29 - .L_28)
.L_28:
        /*000c*/ 	.word	0x00000000
        /*0010*/ 	.short	0x0002
        /*0012*/ 	.short	0x0010
        /*0014*/ 	.byte	0x00, 0xf5, 0x21, 0x00


	//----- nvinfo : EIATTR_KPARAM_INFO
	.align		4
.L_29:
        /*0018*/ 	.byte	0x04, 0x17
        /*001a*/ 	.short	(.L_31 - .L_30)
.L_30:
        /*001c*/ 	.word	0x00000000
        /*0020*/ 	.short	0x0001
        /*0022*/ 	.short	0x0008
        /*0024*/ 	.byte	0x00, 0xf5, 0x21, 0x00


	//----- nvinfo : EIATTR_KPARAM_INFO
	.align		4
.L_31:
        /*0028*/ 	.byte	0x04, 0x17
        /*002a*/ 	.short	(.L_33 - .L_32)
.L_32:
        /*002c*/ 	.word	0x00000000
        /*0030*/ 	.short	0x0000
        /*0032*/ 	.short	0x0000
        /*0034*/ 	.byte	0x00, 0xf5, 0x21, 0x00


	//----- nvinfo : EIATTR_SPARSE_MMA_MASK
	.align		4
.L_33:
        /*0038*/ 	.byte	0x03, 0x50
        /*003a*/ 	.short	0x0000


	//----- nvinfo : EIATTR_MAXREG_COUNT
	.align		4
        /*003c*/ 	.byte	0x03, 0x1b
        /*003e*/ 	.short	0x00ff


	//----- nvinfo : EIATTR_MERCURY_ISA_VERSION
	.align		4
        /*0040*/ 	.byte	0x03, 0x5f
        /*0042*/ 	.short	0x0101


	//----- nvinfo : EIATTR_VRC_CTA_INIT_COUNT
	.align		4
        /*0044*/ 	.byte	0x02, 0x4a
	.zero		1
	.zero		1


	//----- nvinfo : EIATTR_EXIT_INSTR_OFFSETS
	.align		4
        /*0048*/ 	.byte	0x04, 0x1c
        /*004a*/ 	.short	(.L_35 - .L_34)


	//   ....[0]....
.L_34:
        /*004c*/ 	.word	0x00000060


	//   ....[1]....
        /*0050*/ 	.word	0x00000120


	//----- nvinfo : EIATTR_CBANK_PARAM_SIZE
	.align		4
.L_35:
        /*0054*/ 	.byte	0x03, 0x19
        /*0056*/ 	.short	0x0018


	//----- nvinfo : EIATTR_PARAM_CBANK
	.align		4
        /*0058*/ 	.byte	0x04, 0x0a
        /*005a*/ 	.short	(.L_37 - .L_36)
	.align		4
.L_36:
        /*005c*/ 	.word	index@(.nv.constant0._Z23addVectorsWithBlockSizePiS_S_)
        /*0060*/ 	.short	0x0380
        /*0062*/ 	.short	0x0018


	//----- nvinfo : EIATTR_SW_WAR
	.align		4
.L_37:
        /*0064*/ 	.byte	0x04, 0x36
        /*0066*/ 	.short	(.L_39 - .L_38)
.L_38:
        /*0068*/ 	.word	0x00000008
.L_39:


//--------------------- .nv.callgraph             --------------------------
	.section	.nv.callgraph,"",@"SHT_CUDA_CALLGRAPH"
	.align	4
	.sectionentsize	8
	.align		4
        /*0000*/ 	.word	0x00000000
	.align		4
        /*0004*/ 	.word	0xffffffff
	.align		4
        /*0008*/ 	.word	0x00000000
	.align		4
        /*000c*/ 	.word	0xfffffffe
	.align		4
        /*0010*/ 	.word	0x00000000
	.align		4
        /*0014*/ 	.word	0xfffffffd
	.align		4
        /*0018*/ 	.word	0x00000000
	.align		4
        /*001c*/ 	.word	0xfffffffc


//--------------------- .text._Z22addVectorsWithNThreadsPiS_S_ --------------------------
	.section	.text._Z22addVectorsWithNThreadsPiS_S_,"ax",@progbits
	.align	128
        .global         _Z22addVectorsWithNThreadsPiS_S_
        .type           _Z22addVectorsWithNThreadsPiS_S_,@function
        .size           _Z22addVectorsWithNThreadsPiS_S_,(.L_x_2 - _Z22addVectorsWithNThreadsPiS_S_)
        .other          _Z22addVectorsWithNThreadsPiS_S_,@"STO_CUDA_ENTRY STV_DEFAULT"
_Z22addVectorsWithNThreadsPiS_S_:
.text._Z22addVectorsWithNThreadsPiS_S_:
[----:B------:R-:W-:Y:S01]  /*0000*/  LDC R1, c[0x0][0x37c] ;  /* 0x0000df00ff017b82 */ /* 0x000fe20000000800 */
[----:B------:R-:W0:Y:S02]  /*0010*/  S2R R9, SR_TID.X ;  /* 0x0000000000097919 */ /* 0x000e240000002100 */
[----:B0-----:R-:W-:-:S13]  /*0020*/  ISETP.GT.U32.AND P0, PT, R9, 0x2, PT ;  /* 0x000000020900780c */ /* 0x001fda0003f04070 */
[----:B------:R-:W-:Y:S05]  /*0030*/  @P0 EXIT ;  /* 0x000000000000094d */ /* 0x000fea0003800000 */
[----:B------:R-:W0:Y:S01]  /*0040*/  LDC.64 R2, c[0x0][0x380] ;  /* 0x0000e000ff027b82 */ /* 0x000e220000000a00 */
[----:B------:R-:W1:Y:S07]  /*0050*/  LDCU.64 UR4, c[0x0][0x358] ;  /* 0x00006b00ff0477ac */ /* 0x000e6e0008000a00 */
[----:B------:R-:W2:Y:S08]  /*0060*/  LDC.64 R4, c[0x0][0x388] ;  /* 0x0000e200ff047b82 */ /* 0x000eb00000000a00 */
[----:B------:R-:W3:Y:S01]  /*0070*/  LDC.64 R6, c[0x0][0x390] ;  /* 0x0000e400ff067b82 */ /* 0x000ee20000000a00 */
[----:B0-----:R-:W-:-:S06]  /*0080*/  IMAD.WIDE.U32 R2, R9, 0x4, R2 ;  /* 0x0000000409027825 */ /* 0x001fcc00078e0002 */
[----:B-1----:R-:W4:Y:S01]  /*0090*/  LDG.E R2, desc[UR4][R2.64] ;  /* 0x0000000402027981 */ /* 0x002f22000c1e1900 */
[----:B--2---:R-:W-:-:S06]  /*00a0*/  IMAD.WIDE.U32 R4, R9, 0x4, R4 ;  /* 0x0000000409047825 */ /* 0x004fcc00078e0004 */
[----:B------:R-:W4:Y:S01]  /*00b0*/  LDG.E R5, desc[UR4][R4.64] ;  /* 0x0000000404057981 */ /* 0x000f22000c1e1900 */
[----:B---3--:R-:W-:Y:S01]  /*00c0*/  IMAD.WIDE.U32 R6, R9, 0x4, R6 ;  /* 0x0000000409067825 */ /* 0x008fe200078e0006 */
[----:B----4-:R-:W-:-:S05]  /*00d0*/  IADD3 R9, PT, PT, R2, R5, RZ ;  /* 0x0000000502097210 */ /* 0x010fca0007ffe0ff */
[----:B------:R-:W-:Y:S01]  /*00e0*/  STG.E desc[UR4][R6.64], R9 ;  /* 0x0000000906007986 */ /* 0x000fe2000c101904 */
[----:B------:R-:W-:Y:S05]  /*00f0*/  EXIT ;  /* 0x000000000000794d */ /* 0x000fea0003800000 */
.L_x_0:
[----:B------:R-:W-:-:S00]  /*0100*/  BRA `(.L_x_0) ;  /* 0xfffffffc00fc7947 */ /* 0x000fc0000383ffff */
[----:B------:R-:W-:-:S00]  /*0110*/  NOP ;  /* 0x0000000000007918 */ /* 0x000fc00000000000 */
        /* <DEDUP_REMOVED lines=14> */
.L_x_2:


//--------------------- .text._Z23addVectorsWithBlockSizePiS_S_ --------------------------
	.section	.text._Z23addVectorsWithBlockSizePiS_S_,"ax",@progbits
	.align	128
        .global         _Z23addVectorsWithBlockSizePiS_S_
        .type           _Z23addVectorsWithBlockSizePiS_S_,@function
        .size           _Z23addVectorsWithBlockSizePiS_S_,(.L_x_3 - _Z23addVectorsWithBlockSizePiS_S_)
        .other          _Z23addVectorsWithBlockSizePiS_S_,@"STO_CUDA_ENTRY STV_DEFAULT"
_Z23addVectorsWithBlockSizePiS_S_:
.text._Z23addVectorsWithBlockSizePiS_S_:
[----:B------:R-:W-:Y:S01]  /*0000*/  LDC R1, c[0x0][0x37c] ;  /* 0x0000df00ff017b82 */ /* 0x000fe20000000800 */
[----:B------:R-:W0:Y:S07]  /*0010*/  S2R R0, SR_TID.X ;  /* 0x0000000000007919 */ /* 0x000e2e0000002100 */
[----:B------:R-:W0:Y:S08]  /*0020*/  S2UR UR4, SR_CTAID.X ;  /* 0x00000000000479c3 */ /* 0x000e300000002500 */
[----:B------:R-:W0:Y:S02]  /*0030*/  LDC R9, c[0x0][0x360] ;  /* 0x0000d800ff097b82 */ /* 0x000e240000000800 */
[----:B0-----:R-:W-:-:S05]  /*0040*/  IMAD R9, R9, UR4, R0 ;  /* 0x0000000409097c24 */ /* 0x001fca000f8e0200 */
[----:B------:R-:W-:-:S13]  /*0050*/  ISETP.GT.AND P0, PT, R9, 0x2, PT ;  /* 0x000000020900780c */ /* 0x000fda0003f04270 */
[----:B------:R-:W-:Y:S05]  /*0060*/  @P0 EXIT ;  /* 0x000000000000094d */ /* 0x000fea0003800000 */
[----:B------:R-:W0:Y:S01]  /*0070*/  LDC.64 R2, c[0x0][0x380] ;  /* 0x0000e000ff027b82 */ /* 0x000e220000000a00 */
[----:B------:R-:W1:Y:S07]  /*0080*/  LDCU.64 UR4, c[0x0][0x358] ;  /* 0x00006b00ff0477ac */ /* 0x000e6e0008000a00 */
[----:B------:R-:W2:Y:S08]  /*0090*/  LDC.64 R4, c[0x0][0x388] ;  /* 0x0000e200ff047b82 */ /* 0x000eb00000000a00 */
[----:B------:R-:W3:Y:S01]  /*00a0*/  LDC.64 R6, c[0x0][0x390] ;  /* 0x0000e400ff067b82 */ /* 0x000ee20000000a00 */
[----:B0-----:R-:W-:-:S06]  /*00b0*/  IMAD.WIDE R2, R9, 0x4, R2 ;  /* 0x0000000409027825 */ /* 0x001fcc00078e0202 */
[----:B-1----:R-:W4:Y:S01]  /*00c0*/  LDG.E R2, desc[UR4][R2.64] ;  /* 0x0000000402027981 */ /* 0x002f22000c1e1900 */
[----:B--2---:R-:W-:-:S06]  /*00d0*/  IMAD.WIDE R4, R9, 0x4, R4 ;  /* 0x0000000409047825 */ /* 0x004fcc00078e0204 */
[----:B------:R-:W4:Y:S01]  /*00e0*/  LDG.E R5, desc[UR4][R4.64] ;  /* 0x0000000404057981 */ /* 0x000f22000c1e1900 */
[----:B---3--:R-:W-:Y:S01]  /*00f0*/  IMAD.WIDE R6, R9, 0x4, R6 ;  /* 0x0000000409067825 */ /* 0x008fe200078e0206 */
[----:B----4-:R-:W-:-:S05]  /*0100*/  IADD3 R9, PT, PT, R2, R5, RZ ;  /* 0x0000000502097210 */ /* 0x010fca0007ffe0ff */
[----:B------:R-:W-:Y:S01]  /*0110*/  STG.E desc[UR4][R6.64], R9 ;  /* 0x0000000906007986 */ /* 0x000fe2000c101904 */
[----:B------:R-:W-:Y:S05]  /*0120*/  EXIT ;  /* 0x000000000000794d */ /* 0x000fea0003800000 */
.L_x_1:
        /* <DEDUP_REMOVED lines=13> */
.L_x_3:


//--------------------- .nv.shared.reserved.0     --------------------------
	.section	.nv.shared.reserved.0,"aw",@nobits
	.weak		__nv_reservedSMEM_offset_0_alias
	.size		__nv_reservedSMEM_offset_0_alias, 0, 64
	.other		__nv_reservedSMEM_offset_0_alias,@"STO_CUDA_RESERVED_SHARED STV_DEFAULT"
__nv_reservedSMEM_offset_0_alias:
	.zero		0
	.zero		64


//--------------------- .nv.constant0._Z22addVectorsWithNThreadsPiS_S_ --------------------------
	.section	.nv.constant0._Z22addVectorsWithNThreadsPiS_S_,"a",@progbits
	.sectionflags	@""
	.align	4
.nv.constant0._Z22addVectorsWithNThreadsPiS_S_:
	.zero		920


//--------------------- .nv.constant0._Z23addVectorsWithBlockSizePiS_S_ --------------------------
	.section	.nv.constant0._Z23addVectorsWithBlockSizePiS_S_,"a",@progbits
	.sectionflags	@""
	.align	4
.nv.constant0._Z23addVectorsWithBlockSizePiS_S_:
	.zero		920


//--------------------- SYMBOLS --------------------------

	.type		.nv.reservedSmem.offset0,@object
	.size		.nv.reservedSmem.offset0,0x4
